//
// Generated by NVIDIA NVVM Compiler
//
// Compiler Build ID: CL-36424714
// Cuda compilation tools, release 13.0, V13.0.88
// Based on NVVM 20.0.0
//

.version 9.0
.target sm_100
.address_size 64

	// .globl	_Z9vectorAddP4int3S0_

.visible .entry _Z9vectorAddP4int3S0_(
	.param .u64 .ptr .align 1 _Z9vectorAddP4int3S0__param_0,
	.param .u64 .ptr .align 1 _Z9vectorAddP4int3S0__param_1
)
{
	.reg .b32 	%r<11>;
	.reg .b64 	%rd<8>;

	ld.param.u64 	%rd1, [_Z9vectorAddP4int3S0__param_0];
	ld.param.u64 	%rd2, [_Z9vectorAddP4int3S0__param_1];
	cvta.to.global.u64 	%rd3, %rd2;
	cvta.to.global.u64 	%rd4, %rd1;
	mov.u32 	%r1, %ctaid.x;
	mov.u32 	%r2, %ntid.x;
	mov.u32 	%r3, %tid.x;
	mad.lo.s32 	%r4, %r1, %r2, %r3;
	mul.wide.s32 	%rd5, %r4, 12;
	add.s64 	%rd6, %rd4, %rd5;
	ld.global.u32 	%r5, [%rd6];
	add.s32 	%r6, %r5, 1;
	add.s64 	%rd7, %rd3, %rd5;
	st.global.u32 	[%rd7], %r6;
	ld.global.u32 	%r7, [%rd6+4];
	add.s32 	%r8, %r7, 1;
	st.global.u32 	[%rd7+4], %r8;
	ld.global.u32 	%r9, [%rd6+8];
	add.s32 	%r10, %r9, 1;
	st.global.u32 	[%rd7+8], %r10;
	ret;

}


// ===== COMPILED SASS (sm_100) =====

	.target	sm_100

	.elftype	@"ET_EXEC"


//--------------------- .note.nv.tkinfo           --------------------------
	.section	.note.nv.tkinfo,"",@"SHT_NOTE"
	.sectionflags	@"SHF_NOTE_NV_TKINFO"
	.tkinfo
        /*0018*/ 	.word	0x00000002
        /*0030*/ 	.string	""
        /*0030*/ 	.string	"ptxas"
        /*0030*/ 	.string	"Cuda compilation tools, release 13.0, V13.0.88"
        /*0030*/ 	.string	"Build cuda_13.0.r13.0/compiler.36424714_0"
        /*0030*/ 	.string	"-arch sm_100 -m 64 "



//--------------------- .note.nv.cuinfo           --------------------------
	.section	.note.nv.cuinfo,"",@"SHT_NOTE"
	.sectionflags	@"SHF_NOTE_NV_CUINFO"
        /*0018*/ 	.short	0x0002
        /*001a*/ 	.short	0x0064
        /*001c*/ 	.short	0x0082
	.zero		2


//--------------------- .nv.info                  --------------------------
	.section	.nv.info,"",@"SHT_CUDA_INFO"
	.align	4


	//----- nvinfo : EIATTR_REGCOUNT
	.align		4
        /*0000*/ 	.byte	0x04, 0x2f
        /*0002*/ 	.short	(.L_1 - .L_0)
	.align		4
.L_0:
        /*0004*/ 	.word	index@(_Z9vectorAddP4int3S0_)
        /*0008*/ 	.word	0x0000000e


	//----- nvinfo : EIATTR_FRAME_SIZE
	.align		4
.L_1:
        /*000c*/ 	.byte	0x04, 0x11
        /*000e*/ 	.short	(.L_3 - .L_2)
	.align		4
.L_2:
        /*0010*/ 	.word	index@(_Z9vectorAddP4int3S0_)
        /*0014*/ 	.word	0x00000000


	//----- nvinfo : EIATTR_MIN_STACK_SIZE
	.align		4
.L_3:
        /*0018*/ 	.byte	0x04, 0x12
        /*001a*/ 	.short	(.L_5 - .L_4)
	.align		4
.L_4:
        /*001c*/ 	.word	index@(_Z9vectorAddP4int3S0_)
        /*0020*/ 	.word	0x00000000
.L_5:


//--------------------- .nv.compat                --------------------------
	.section	.nv.compat,"",@"SHT_CUDA_COMPAT_INFO"
	.align	4
        /*0000*/ 	.byte	0x02, 0x09, 0x00, 0x00, 0x02, 0x02, 0x01, 0x00, 0x02, 0x05, 0x05, 0x00, 0x03, 0x07, 0x01, 0x01
        /*0010*/ 	.byte	0x02, 0x03, 0x00, 0x00, 0x02, 0x06, 0x01, 0x00, 0x04, 0x0b, 0x08, 0x00, 0x09, 0x00, 0x00, 0x00
        /*0020*/ 	.byte	0x00, 0x00, 0x00, 0x00


//--------------------- .nv.info._Z9vectorAddP4int3S0_ --------------------------
	.section	.nv.info._Z9vectorAddP4int3S0_,"",@"SHT_CUDA_INFO"
	.sectionflags	@""
	.align	4


	//----- nvinfo : EIATTR_CUDA_API_VERSION
	.align		4
        /*0000*/ 	.byte	0x04, 0x37
        /*0002*/ 	.short	(.L_7 - .L_6)
.L_6:
        /*0004*/ 	.word	0x00000082


	//----- nvinfo : EIATTR_KPARAM_INFO
	.align		4
.L_7:
        /*0008*/ 	.byte	0x04, 0x17
        /*000a*/ 	.short	(.L_9 - .L_8)
.L_8:
        /*000c*/ 	.word	0x00000000
        /*0010*/ 	.short	0x0001
        /*0012*/ 	.short	0x0008
        /*0014*/ 	.byte	0x00, 0xf5, 0x21, 0x00


	//----- nvinfo : EIATTR_KPARAM_INFO
	.align		4
.L_9:
        /*0018*/ 	.byte	0x04, 0x17
        /*001a*/ 	.short	(.L_11 - .L_10)
.L_10:
        /*001c*/ 	.word	0x00000000
        /*0020*/ 	.short	0x0000
        /*0022*/ 	.short	0x0000
        /*0024*/ 	.byte	0x00, 0xf5, 0x21, 0x00


	//----- nvinfo : EIATTR_SPARSE_MMA_MASK
	.align		4
.L_11:
        /*0028*/ 	.byte	0x03, 0x50
        /*002a*/ 	.short	0x0000


	//----- nvinfo : EIATTR_MAXREG_COUNT
	.align		4
        /*002c*/ 	.byte	0x03, 0x1b
        /*002e*/ 	.short	0x00ff


	//----- nvinfo : EIATTR_MERCURY_ISA_VERSION
	.align		4
        /*0030*/ 	.byte	0x03, 0x5f
        /*0032*/ 	.short	0x0101


	//----- nvinfo : EIATTR_VRC_CTA_INIT_COUNT
	.align		4
        /*0034*/ 	.byte	0x02, 0x4a
	.zero		1
	.zero		1


	//----- nvinfo : EIATTR_EXIT_INSTR_OFFSETS
	.align		4
        /*0038*/ 	.byte	0x04, 0x1c
        /*003a*/ 	.short	(.L_13 - .L_12)


	//   ....[0]....
.L_12:
        /*003c*/ 	.word	0x00000130


	//----- nvinfo : EIATTR_CBANK_PARAM_SIZE
	.align		4
.L_13:
        /*0040*/ 	.byte	0x03, 0x19
        /*0042*/ 	.short	0x0010


	//----- nvinfo : EIATTR_PARAM_CBANK
	.align		4
        /*0044*/ 	.byte	0x04, 0x0a
        /*0046*/ 	.short	(.L_15 - .L_14)
	.align		4
.L_14:
        /*0048*/ 	.word	index@(.nv.constant0._Z9vectorAddP4int3S0_)
        /*004c*/ 	.short	0x0380
        /*004e*/ 	.short	0x0010


	//----- nvinfo : EIATTR_SW_WAR
	.align		4
.L_15:
        /*0050*/ 	.byte	0x04, 0x36
        /*0052*/ 	.short	(.L_17 - .L_16)
.L_16:
        /*0054*/ 	.word	0x00000008
.L_17:


//--------------------- .nv.callgraph             --------------------------
	.section	.nv.callgraph,"",@"SHT_CUDA_CALLGRAPH"
	.align	4
	.sectionentsize	8
	.align		4
        /*0000*/ 	.word	0x00000000
	.align		4
        /*0004*/ 	.word	0xffffffff
	.align		4
        /*0008*/ 	.word	0x00000000
	.align		4
        /*000c*/ 	.word	0xfffffffe
	.align		4
        /*0010*/ 	.word	0x00000000
	.align		4
        /*0014*/ 	.word	0xfffffffd
	.align		4
        /*0018*/ 	.word	0x00000000
	.align		4
        /*001c*/ 	.word	0xfffffffc


//--------------------- .text._Z9vectorAddP4int3S0_ --------------------------
	.section	.text._Z9vectorAddP4int3S0_,"ax",@progbits
	.align	128
        .global         _Z9vectorAddP4int3S0_
        .type           _Z9vectorAddP4int3S0_,@function
        .size           _Z9vectorAddP4int3S0_,(.L_x_1 - _Z9vectorAddP4int3S0_)
        .other          _Z9vectorAddP4int3S0_,@"STO_CUDA_ENTRY STV_DEFAULT"
_Z9vectorAddP4int3S0_:
.text._Z9vectorAddP4int3S0_:
[----:B------:R-:W-:Y:S01]  /*0000*/  LDC R1, c[0x0][0x37c] ;  /* 0x0000df00ff017b82 */ /* 0x000fe20000000800 */
[----:B------:R-:W0:Y:S07]  /*0010*/  S2R R0, SR_TID.X ;  /* 0x0000000000007919 */ /* 0x000e2e0000002100 */
[----:B------:R-:W0:Y:S01]  /*0020*/  S2UR UR6, SR_CTAID.X ;  /* 0x00000000000679c3 */ /* 0x000e220000002500 */
[----:B------:R-:W1:Y:S07]  /*0030*/  LDCU.64 UR4, c[0x0][0x358] ;  /* 0x00006b00ff0477ac */ /* 0x000e6e0008000a00 */
[----:B------:R-:W0:Y:S08]  /*0040*/  LDC R7, c[0x0][0x360] ;  /* 0x0000d800ff077b82 */ /* 0x000e300000000800 */
[----:B------:R-:W2:Y:S08]  /*0050*/  LDC.64 R2, c[0x0][0x380] ;  /* 0x0000e000ff027b82 */ /* 0x000eb00000000a00 */
[----:B------:R-:W3:Y:S01]  /*0060*/  LDC.64 R4, c[0x0][0x388] ;  /* 0x0000e200ff047b82 */ /* 0x000ee20000000a00 */
[----:B0-----:R-:W-:-:S04]  /*0070*/  IMAD R7, R7, UR6, R0 ;  /* 0x0000000607077c24 */ /* 0x001fc8000f8e0200 */
[----:B--2---:R-:W-:-:S05]  /*0080*/  IMAD.WIDE R2, R7, 0xc, R2 ;  /* 0x0000000c07027825 */ /* 0x004fca00078e0202 */
[----:B-1----:R-:W2:Y:S01]  /*0090*/  LDG.E R0, desc[UR4][R2.64] ;  /* 0x0000000402007981 */ /* 0x002ea2000c1e1900 */
[----:B---3--:R-:W-:Y:S01]  /*00a0*/  IMAD.WIDE R4, R7, 0xc, R4 ;  /* 0x0000000c07047825 */ /* 0x008fe200078e0204 */
[----:B--2---:R-:W-:-:S05]  /*00b0*/  IADD3 R7, PT, PT, R0, 0x1, RZ ;  /* 0x0000000100077810 */ /* 0x004fca0007ffe0ff */
[----:B------:R-:W-:Y:S04]  /*00c0*/  STG.E desc[UR4][R4.64], R7 ;  /* 0x0000000704007986 */ /* 0x000fe8000c101904 */
[----:B------:R-:W2:Y:S02]  /*00d0*/  LDG.E R0, desc[UR4][R2.64+0x4] ;  /* 0x0000040402007981 */ /* 0x000ea4000c1e1900 */
[----:B--2---:R-:W-:-:S05]  /*00e0*/  IADD3 R9, PT, PT, R0, 0x1, RZ ;  /* 0x0000000100097810 */ /* 0x004fca0007ffe0ff */
[----:B------:R-:W-:Y:S04]  /*00f0*/  STG.E desc[UR4][R4.64+0x4], R9 ;  /* 0x0000040904007986 */ /* 0x000fe8000c101904 */
[----:B------:R-:W2:Y:S02]  /*0100*/  LDG.E R0, desc[UR4][R2.64+0x8] ;  /* 0x0000080402007981 */ /* 0x000ea4000c1e1900 */
[----:B--2---:R-:W-:-:S05]  /*0110*/  IADD3 R11, PT, PT, R0, 0x1, RZ ;  /* 0x00000001000b7810 */ /* 0x004fca0007ffe0ff */
[----:B------:R-:W-:Y:S01]  /*0120*/  STG.E desc[UR4][R4.64+0x8], R11 ;  /* 0x0000080b04007986 */ /* 0x000fe2000c101904 */
[----:B------:R-:W-:Y:S05]  /*0130*/  EXIT ;  /* 0x000000000000794d */ /* 0x000fea0003800000 */
.L_x_0:
[----:B------:R-:W-:-:S00]  /*0140*/  BRA `(.L_x_0) ;  /* 0xfffffffc00fc7947 */ /* 0x000fc0000383ffff */
[----:B------:R-:W-:-:S00]  /*0150*/  NOP ;  /* 0x0000000000007918 */ /* 0x000fc00000000000 */
        /* <DEDUP_REMOVED lines=10> */
.L_x_1:


//--------------------- .nv.shared.reserved.0     --------------------------
	.section	.nv.shared.reserved.0,"aw",@nobits
	.weak		__nv_reservedSMEM_offset_0_alias
	.size		__nv_reservedSMEM_offset_0_alias, 0, 64
	.other		__nv_reservedSMEM_offset_0_alias,@"STO_CUDA_RESERVED_SHARED STV_DEFAULT"
__nv_reservedSMEM_offset_0_alias:
	.zero		0
	.zero		64


//--------------------- .nv.constant0._Z9vectorAddP4int3S0_ --------------------------
	.section	.nv.constant0._Z9vectorAddP4int3S0_,"a",@progbits
	.sectionflags	@""
	.align	4
.nv.constant0._Z9vectorAddP4int3S0_:
	.zero		912


//--------------------- SYMBOLS --------------------------

	.type		.nv.reservedSmem.offset0,@object
	.size		.nv.reservedSmem.offset0,0x4
